	.headerflags	@"EF_CUDA_TEXMODE_UNIFIED EF_CUDA_64BIT_ADDRESS EF_CUDA_ACCELERATORS EF_CUDA_SM90 EF_CUDA_VIRTUAL_SM(EF_CUDA_SM90)"
	.elftype	@"ET_EXEC"


//--------------------- .nv.info                  --------------------------
	.section	.nv.info,"",@"SHT_CUDA_INFO"
	.align	4


	//----- nvinfo : EIATTR_REGCOUNT
	.align		4
        /*0000*/ 	.byte	0x04, 0x2f
        /*0002*/ 	.short	(.L_1 - .L_0)
	.align		4
.L_0:
        /*0004*/ 	.word	index@(triton_poi_fused__unsafe_index_add_mul_sub_33)
        /*0008*/ 	.word	0x0000001a


	//----- nvinfo : EIATTR_MIN_STACK_SIZE
	.align		4
.L_1:
        /*000c*/ 	.byte	0x04, 0x12
        /*000e*/ 	.short	(.L_3 - .L_2)
	.align		4
.L_2:
        /*0010*/ 	.word	index@(triton_poi_fused__unsafe_index_add_mul_sub_33)
        /*0014*/ 	.word	0x00000000


	//----- nvinfo : EIATTR_FRAME_SIZE
	.align		4
.L_3:
        /*0018*/ 	.byte	0x04, 0x11
        /*001a*/ 	.short	(.L_5 - .L_4)
	.align		4
.L_4:
        /*001c*/ 	.word	index@(triton_poi_fused__unsafe_index_add_mul_sub_33)
        /*0020*/ 	.word	0x00000000


	//----- nvinfo : EIATTR_MIN_STACK_SIZE
	.align		4
.L_5:
        /*0024*/ 	.byte	0x04, 0x12
        /*0026*/ 	.short	(.L_7 - .L_6)
	.align		4
.L_6:
        /*0028*/ 	.word	index@(triton_poi_fused__unsafe_index_add_mul_sub_33)
        /*002c*/ 	.word	0x00000000
.L_7:


//--------------------- .nv.info.triton_poi_fused__unsafe_index_add_mul_sub_33 --------------------------
	.section	.nv.info.triton_poi_fused__unsafe_index_add_mul_sub_33,"",@"SHT_CUDA_INFO"
	.sectionflags	@""
	.align	4


	//----- nvinfo : EIATTR_CUDA_API_VERSION
	.align		4
        /*0000*/ 	.byte	0x04, 0x37
        /*0002*/ 	.short	(.L_9 - .L_8)
.L_8:
        /*0004*/ 	.word	0x0000007c


	//----- nvinfo : EIATTR_KPARAM_INFO
	.align		4
.L_9:
        /*0008*/ 	.byte	0x04, 0x17
        /*000a*/ 	.short	(.L_11 - .L_10)
.L_10:
        /*000c*/ 	.word	0x00000000
        /*0010*/ 	.short	0x0006
        /*0012*/ 	.short	0x0030
        /*0014*/ 	.byte	0x00, 0xf0, 0x11, 0x00


	//----- nvinfo : EIATTR_KPARAM_INFO
	.align		4
.L_11:
        /*0018*/ 	.byte	0x04, 0x17
        /*001a*/ 	.short	(.L_13 - .L_12)
.L_12:
        /*001c*/ 	.word	0x00000000
        /*0020*/ 	.short	0x0005
        /*0022*/ 	.short	0x0028
        /*0024*/ 	.byte	0x00, 0xf4, 0x21, 0x00


	//----- nvinfo : EIATTR_KPARAM_INFO
	.align		4
.L_13:
        /*0028*/ 	.byte	0x04, 0x17
        /*002a*/ 	.short	(.L_15 - .L_14)
.L_14:
        /*002c*/ 	.word	0x00000000
        /*0030*/ 	.short	0x0004
        /*0032*/ 	.short	0x0020
        /*0034*/ 	.byte	0x00, 0xf4, 0x21, 0x00


	//----- nvinfo : EIATTR_KPARAM_INFO
	.align		4
.L_15:
        /*0038*/ 	.byte	0x04, 0x17
        /*003a*/ 	.short	(.L_17 - .L_16)
.L_16:
        /*003c*/ 	.word	0x00000000
        /*0040*/ 	.short	0x0003
        /*0042*/ 	.short	0x0018
        /*0044*/ 	.byte	0x00, 0xf4, 0x21, 0x00


	//----- nvinfo : EIATTR_KPARAM_INFO
	.align		4
.L_17:
        /*0048*/ 	.byte	0x04, 0x17
        /*004a*/ 	.short	(.L_19 - .L_18)
.L_18:
        /*004c*/ 	.word	0x00000000
        /*0050*/ 	.short	0x0002
        /*0052*/ 	.short	0x0010
        /*0054*/ 	.byte	0x00, 0xf4, 0x21, 0x00


	//----- nvinfo : EIATTR_KPARAM_INFO
	.align		4
.L_19:
        /*0058*/ 	.byte	0x04, 0x17
        /*005a*/ 	.short	(.L_21 - .L_20)
.L_20:
        /*005c*/ 	.word	0x00000000
        /*0060*/ 	.short	0x0001
        /*0062*/ 	.short	0x0008
        /*0064*/ 	.byte	0x00, 0xf4, 0x21, 0x00


	//----- nvinfo : EIATTR_KPARAM_INFO
	.align		4
.L_21:
        /*0068*/ 	.byte	0x04, 0x17
        /*006a*/ 	.short	(.L_23 - .L_22)
.L_22:
        /*006c*/ 	.word	0x00000000
        /*0070*/ 	.short	0x0000
        /*0072*/ 	.short	0x0000
        /*0074*/ 	.byte	0x00, 0xf4, 0x21, 0x00


	//----- nvinfo : EIATTR_SPARSE_MMA_MASK
	.align		4
.L_23:
        /*0078*/ 	.byte	0x03, 0x50
        /*007a*/ 	.short	0x0000


	//----- nvinfo : EIATTR_MAXREG_COUNT
	.align		4
        /*007c*/ 	.byte	0x03, 0x1b
        /*007e*/ 	.short	0x00ff


	//----- nvinfo : EIATTR_EXIT_INSTR_OFFSETS
	.align		4
        /*0080*/ 	.byte	0x04, 0x1c
        /*0082*/ 	.short	(.L_25 - .L_24)


	//   ....[0]....
.L_24:
        /*0084*/ 	.word	0x000005d0


	//   ....[1]....
        /*0088*/ 	.word	0x000005f0


	//----- nvinfo : EIATTR_REQNTID
	.align		4
.L_25:
        /*008c*/ 	.byte	0x04, 0x10
        /*008e*/ 	.short	(.L_27 - .L_26)
.L_26:
        /*0090*/ 	.word	0x00000080
        /*0094*/ 	.word	0x00000001
        /*0098*/ 	.word	0x00000001


	//----- nvinfo : EIATTR_CBANK_PARAM_SIZE
	.align		4
.L_27:
        /*009c*/ 	.byte	0x03, 0x19
        /*009e*/ 	.short	0x0034


	//----- nvinfo : EIATTR_PARAM_CBANK
	.align		4
        /*00a0*/ 	.byte	0x04, 0x0a
        /*00a2*/ 	.short	(.L_29 - .L_28)
	.align		4
.L_28:
        /*00a4*/ 	.word	index@(.nv.constant0.triton_poi_fused__unsafe_index_add_mul_sub_33)
        /*00a8*/ 	.short	0x0210
        /*00aa*/ 	.short	0x0034


	//----- nvinfo : EIATTR_SW_WAR
	.align		4
.L_29:
        /*00ac*/ 	.byte	0x04, 0x36
        /*00ae*/ 	.short	(.L_31 - .L_30)
.L_30:
        /*00b0*/ 	.word	0x00000008
.L_31:


//--------------------- .nv.callgraph             --------------------------
	.section	.nv.callgraph,"",@"SHT_CUDA_CALLGRAPH"
	.align	4
	.sectionentsize	8
	.align		4
        /*0000*/ 	.word	0x00000000
	.align		4
        /*0004*/ 	.word	0xffffffff
	.align		4
        /*0008*/ 	.word	0x00000000
	.align		4
        /*000c*/ 	.word	0xfffffffe
	.align		4
        /*0010*/ 	.word	0x00000000
	.align		4
        /*0014*/ 	.word	0xfffffffd
	.align		4
        /*0018*/ 	.word	0x00000000
	.align		4
        /*001c*/ 	.word	0xfffffffc


//--------------------- .text.triton_poi_fused__unsafe_index_add_mul_sub_33 --------------------------
	.section	.text.triton_poi_fused__unsafe_index_add_mul_sub_33,"ax",@progbits
	.align	128
        .global         triton_poi_fused__unsafe_index_add_mul_sub_33
        .type           triton_poi_fused__unsafe_index_add_mul_sub_33,@function
        .size           triton_poi_fused__unsafe_index_add_mul_sub_33,(.L_x_1 - triton_poi_fused__unsafe_index_add_mul_sub_33)
        .other          triton_poi_fused__unsafe_index_add_mul_sub_33,@"STO_CUDA_ENTRY STV_DEFAULT"
triton_poi_fused__unsafe_index_add_mul_sub_33:
.text.triton_poi_fused__unsafe_index_add_mul_sub_33:
[----:B------:R-:W0:Y:S02]  /*0000*/  LDC R1, c[0x0][0x28] ;  /* 0x00000a00ff017b82 */ /* 0x000e240000000800 */
[----:B------:R-:W1:Y:S01]  /*0010*/  S2R R0, SR_TID.X ;  /* 0x0000000000007919 */ /* 0x000e620000002100 */
[----:B------:R-:W2:Y:S01]  /*0020*/  LDC.64 R14, c[0x0][0x210] ;  /* 0x00008400ff0e7b82 */ /* 0x000ea20000000a00 */
[----:B------:R-:W-:Y:S01]  /*0030*/  CS2R R12, SRZ ;  /* 0x00000000000c7805 */ /* 0x000fe2000001ff00 */
[----:B------:R-:W-:Y:S01]  /*0040*/  ULDC.64 UR4, c[0x0][0x208] ;  /* 0x0000820000047ab9 */ /* 0x000fe20000000a00 */
[----:B------:R-:W3:Y:S01]  /*0050*/  S2R R3, SR_CTAID.X ;  /* 0x0000000000037919 */ /* 0x000ee20000002500 */
[----:B------:R-:W-:Y:S02]  /*0060*/  CS2R R8, SRZ ;  /* 0x0000000000087805 */ /* 0x000fe4000001ff00 */
[----:B------:R-:W-:Y:S02]  /*0070*/  CS2R R10, SRZ ;  /* 0x00000000000a7805 */ /* 0x000fe4000001ff00 */
[----:B------:R-:W-:Y:S01]  /*0080*/  CS2R R6, SRZ ;  /* 0x0000000000067805 */ /* 0x000fe2000001ff00 */
[----:B------:R-:W-:Y:S01]  /*0090*/  ULDC.64 UR6, c[0x0][0x220] ;  /* 0x0000880000067ab9 */ /* 0x000fe20000000a00 */
[----:B-1----:R-:W-:Y:S01]  /*00a0*/  IMAD.SHL.U32 R0, R0, 0x2, RZ ;  /* 0x0000000200007824 */ /* 0x002fe200078e00ff */
[----:B---3--:R-:W-:-:S04]  /*00b0*/  SHF.R.U32.HI R5, RZ, 0x17, R3 ;  /* 0x00000017ff057819 */ /* 0x008fc80000011603 */
[----:B------:R-:W-:Y:S02]  /*00c0*/  LOP3.LUT R0, R0, 0xfe, RZ, 0xc0, !PT ;  /* 0x000000fe00007812 */ /* 0x000fe400078ec0ff */
[----:B------:R-:W-:-:S03]  /*00d0*/  SGXT.U32 R5, R5, 0x1 ;  /* 0x000000010505781a */ /* 0x000fc60000000000 */
[----:B------:R-:W-:-:S05]  /*00e0*/  IMAD R0, R3, 0x100, R0 ;  /* 0x0000010003007824 */ /* 0x000fca00078e0200 */
[----:B------:R-:W-:Y:S02]  /*00f0*/  ISETP.GE.AND P0, PT, R0, 0x200, PT ;  /* 0x000002000000780c */ /* 0x000fe40003f06270 */
[----:B------:R-:W-:-:S05]  /*0100*/  SHF.R.S32.HI R2, RZ, 0x1, R0 ;  /* 0x00000001ff027819 */ /* 0x000fca0000011400 */
[----:B------:R-:W-:-:S05]  /*0110*/  IMAD.IADD R5, R2, 0x1, R5 ;  /* 0x0000000102057824 */ /* 0x000fca00078e0205 */
[----:B------:R-:W-:Y:S01]  /*0120*/  LOP3.LUT R5, R5, 0xfffffffe, RZ, 0xc0, !PT ;  /* 0xfffffffe05057812 */ /* 0x000fe200078ec0ff */
[----:B------:R-:W1:Y:S04]  /*0130*/  @!P0 LDC.64 R16, c[0x0][0x218] ;  /* 0x00008600ff108b82 */ /* 0x000e680000000a00 */
[----:B------:R-:W-:-:S04]  /*0140*/  IMAD.IADD R5, R2, 0x1, -R5 ;  /* 0x0000000102057824 */ /* 0x000fc800078e0a05 */
[----:B--2---:R-:W-:Y:S01]  /*0150*/  IMAD.WIDE R14, R5, 0x8, R14 ;  /* 0x00000008050e7825 */ /* 0x004fe200078e020e */
[----:B------:R-:W2:Y:S04]  /*0160*/  @!P0 LDC.64 R18, c[0x0][0x228] ;  /* 0x00008a00ff128b82 */ /* 0x000ea80000000a00 */
[----:B------:R-:W3:Y:S01]  /*0170*/  @!P0 LDG.E.EL.64 R12, desc[UR4][R14.64] ;  /* 0x000000040e0c8981 */ /* 0x000ee2000c2e1b00 */
[----:B------:R-:W-:-:S03]  /*0180*/  CS2R R4, SRZ ;  /* 0x0000000000047805 */ /* 0x000fc6000001ff00 */
[----:B-1----:R-:W4:Y:S04]  /*0190*/  @!P0 LDG.E.EL.128 R8, desc[UR4][R16.64] ;  /* 0x0000000410088981 */ /* 0x002f28000c2e1d00 */
[----:B--2---:R1:W2:Y:S01]  /*01a0*/  @!P0 LDG.E.EL.128 R4, desc[UR4][R18.64] ;  /* 0x0000000412048981 */ /* 0x0042a2000c2e1d00 */
[----:B---3--:R-:W-:Y:S02]  /*01b0*/  IADD3 R21, P2, R12, 0x3, RZ ;  /* 0x000000030c157810 */ /* 0x008fe40007f5e0ff */
[----:B------:R-:W-:-:S03]  /*01c0*/  ISETP.GE.AND P1, PT, R13, RZ, PT ;  /* 0x000000ff0d00720c */ /* 0x000fc60003f26270 */
[----:B------:R-:W-:Y:S01]  /*01d0*/  IMAD.X R23, RZ, RZ, R13, P2 ;  /* 0x000000ffff177224 */ /* 0x000fe200010e060d */
[----:B------:R-:W-:-:S04]  /*01e0*/  SEL R2, R21, R12, !P1 ;  /* 0x0000000c15027207 */ /* 0x000fc80004800000 */
[----:B------:R-:W-:Y:S02]  /*01f0*/  SEL R15, R23, R13, !P1 ;  /* 0x0000000d170f7207 */ /* 0x000fe40004800000 */
[----:B----4-:R-:W-:Y:S02]  /*0200*/  IADD3 R13, P3, R8, 0x3, RZ ;  /* 0x00000003080d7810 */ /* 0x010fe40007f7e0ff */
[----:B------:R-:W-:Y:S02]  /*0210*/  IADD3 R17, P2, R10, 0x3, RZ ;  /* 0x000000030a117810 */ /* 0x000fe40007f5e0ff */
[----:B------:R-:W-:Y:S01]  /*0220*/  ISETP.GE.AND P1, PT, R9, RZ, PT ;  /* 0x000000ff0900720c */ /* 0x000fe20003f26270 */
[----:B------:R-:W-:Y:S01]  /*0230*/  IMAD.X R21, RZ, RZ, R9, P3 ;  /* 0x000000ffff157224 */ /* 0x000fe200018e0609 */
[----:B------:R-:W-:Y:S01]  /*0240*/  ISETP.GE.AND P3, PT, R11, RZ, PT ;  /* 0x000000ff0b00720c */ /* 0x000fe20003f66270 */
[----:B-1----:R-:W-:Y:S01]  /*0250*/  IMAD.X R19, RZ, RZ, R11, P2 ;  /* 0x000000ffff137224 */ /* 0x002fe200010e060b */
[----:B------:R-:W-:-:S02]  /*0260*/  SEL R8, R13, R8, !P1 ;  /* 0x000000080d087207 */ /* 0x000fc40004800000 */
[----:B------:R-:W-:Y:S02]  /*0270*/  SEL R13, R21, R9, !P1 ;  /* 0x00000009150d7207 */ /* 0x000fe40004800000 */
[----:B------:R-:W-:Y:S02]  /*0280*/  SEL R9, R17, R10, !P3 ;  /* 0x0000000a11097207 */ /* 0x000fe40005800000 */
[----:B------:R-:W-:Y:S02]  /*0290*/  SEL R16, R19, R11, !P3 ;  /* 0x0000000b13107207 */ /* 0x000fe40005800000 */
[----:B--2---:R-:W-:Y:S02]  /*02a0*/  IADD3 R17, P3, R4, 0x3, RZ ;  /* 0x0000000304117810 */ /* 0x004fe40007f7e0ff */
[----:B------:R-:W-:Y:S02]  /*02b0*/  IADD3 R11, P2, R6, 0x3, RZ ;  /* 0x00000003060b7810 */ /* 0x000fe40007f5e0ff */
[C---:B------:R-:W-:Y:S01]  /*02c0*/  LEA R12, P1, R8.reuse, UR6, 0x2 ;  /* 0x00000006080c7c11 */ /* 0x040fe2000f8210ff */
[----:B------:R-:W-:Y:S01]  /*02d0*/  IMAD.X R21, RZ, RZ, R5, P3 ;  /* 0x000000ffff157224 */ /* 0x000fe200018e0605 */
[----:B------:R-:W-:Y:S01]  /*02e0*/  ISETP.GE.AND P3, PT, R7, RZ, PT ;  /* 0x000000ff0700720c */ /* 0x000fe20003f66270 */
[----:B------:R-:W-:Y:S01]  /*02f0*/  IMAD.X R19, RZ, RZ, R7, P2 ;  /* 0x000000ffff137224 */ /* 0x000fe200010e0607 */
[----:B------:R-:W-:-:S02]  /*0300*/  LEA.HI.X R13, R8, UR7, R13, 0x2, P1 ;  /* 0x00000007080d7c11 */ /* 0x000fc400088f140d */
[----:B------:R-:W-:Y:S02]  /*0310*/  ISETP.GE.AND P1, PT, R5, RZ, PT ;  /* 0x000000ff0500720c */ /* 0x000fe40003f26270 */
[----:B------:R-:W-:Y:S02]  /*0320*/  SEL R19, R19, R7, !P3 ;  /* 0x0000000713137207 */ /* 0x000fe40005800000 */
[----:B------:R-:W-:Y:S02]  /*0330*/  SEL R14, R17, R4, !P1 ;  /* 0x00000004110e7207 */ /* 0x000fe40004800000 */
[----:B------:R-:W-:Y:S01]  /*0340*/  SHF.R.S32.HI R7, RZ, 0x17, R3 ;  /* 0x00000017ff077819 */ /* 0x000fe20000011403 */
[----:B------:R-:W-:Y:S01]  /*0350*/  IMAD R3, R15, 0xc, RZ ;  /* 0x0000000c0f037824 */ /* 0x000fe200078e02ff */
[----:B------:R-:W-:Y:S01]  /*0360*/  SEL R17, R21, R5, !P1 ;  /* 0x0000000515117207 */ /* 0x000fe20004800000 */
[----:B------:R-:W-:Y:S01]  /*0370*/  IMAD.WIDE.U32 R4, R2, 0xc, R12 ;  /* 0x0000000c02047825 */ /* 0x000fe200078e000c */
[----:B------:R-:W-:-:S02]  /*0380*/  LEA R10, P1, R9, UR6, 0x2 ;  /* 0x00000006090a7c11 */ /* 0x000fc4000f8210ff */
[----:B------:R-:W-:Y:S01]  /*0390*/  SGXT R7, R7, 0x1 ;  /* 0x000000010707781a */ /* 0x000fe20000000200 */
[----:B------:R-:W-:Y:S01]  /*03a0*/  IMAD.IADD R5, R5, 0x1, R3 ;  /* 0x0000000105057824 */ /* 0x000fe200078e0203 */
[C---:B------:R-:W-:Y:S02]  /*03b0*/  LEA R8, P2, R14.reuse, UR6, 0x2 ;  /* 0x000000060e087c11 */ /* 0x040fe4000f8410ff */
[----:B------:R-:W-:Y:S02]  /*03c0*/  SEL R18, R11, R6, !P3 ;  /* 0x000000060b127207 */ /* 0x000fe40005800000 */
[----:B------:R-:W-:Y:S02]  /*03d0*/  LEA.HI.X R11, R9, UR7, R16, 0x2, P1 ;  /* 0x00000007090b7c11 */ /* 0x000fe400088f1410 */
[----:B------:R-:W-:Y:S02]  /*03e0*/  LEA.HI R12, R7, R0, RZ, 0x2 ;  /* 0x00000000070c7211 */ /* 0x000fe400078f10ff */
[----:B------:R-:W-:Y:S01]  /*03f0*/  LEA.HI.X R9, R14, UR7, R17, 0x2, P2 ;  /* 0x000000070e097c11 */ /* 0x000fe200090f1411 */
[----:B------:R-:W-:Y:S01]  /*0400*/  IMAD.WIDE.U32 R10, R2, 0xc, R10 ;  /* 0x0000000c020a7825 */ /* 0x000fe200078e000a */
[----:B------:R-:W-:-:S02]  /*0410*/  LEA R6, P3, R18, UR6, 0x2 ;  /* 0x0000000612067c11 */ /* 0x000fc4000f8610ff */
[----:B------:R-:W-:Y:S01]  /*0420*/  SHF.R.S32.HI R16, RZ, 0x2, R12 ;  /* 0x00000002ff107819 */ /* 0x000fe2000001140c */
[----:B------:R-:W-:Y:S01]  /*0430*/  IMAD.WIDE.U32 R12, R2, 0xc, R8 ;  /* 0x0000000c020c7825 */ /* 0x000fe200078e0008 */
[----:B------:R-:W-:Y:S01]  /*0440*/  LEA.HI.X R7, R18, UR7, R19, 0x2, P3 ;  /* 0x0000000712077c11 */ /* 0x000fe200098f1413 */
[----:B------:R-:W1:Y:S02]  /*0450*/  @!P0 LDC.64 R8, c[0x0][0x230] ;  /* 0x00008c00ff088b82 */ /* 0x000e640000000a00 */
[----:B------:R-:W-:Y:S02]  /*0460*/  IMAD R17, R16, 0x9, RZ ;  /* 0x0000000910117824 */ /* 0x000fe400078e02ff */
[----:B------:R-:W-:Y:S01]  /*0470*/  IMAD.WIDE.U32 R14, R2, 0xc, R6 ;  /* 0x0000000c020e7825 */ /* 0x000fe200078e0006 */
[----:B------:R-:W-:-:S03]  /*0480*/  CS2R R6, SRZ ;  /* 0x0000000000067805 */ /* 0x000fc6000001ff00 */
[C---:B------:R-:W-:Y:S02]  /*0490*/  IMAD.IADD R11, R3.reuse, 0x1, R11 ;  /* 0x00000001030b7824 */ /* 0x040fe400078e020b */
[C---:B------:R-:W-:Y:S02]  /*04a0*/  IMAD.IADD R13, R3.reuse, 0x1, R13 ;  /* 0x00000001030d7824 */ /* 0x040fe400078e020d */
[----:B------:R-:W-:Y:S01]  /*04b0*/  IMAD.IADD R15, R3, 0x1, R15 ;  /* 0x00000001030f7824 */ /* 0x000fe200078e020f */
[----:B------:R-:W-:Y:S01]  /*04c0*/  CS2R R18, SRZ ;  /* 0x0000000000127805 */ /* 0x000fe2000001ff00 */
[C---:B------:R-:W-:Y:S01]  /*04d0*/  IMAD.WIDE R4, R17.reuse, 0x4, R4 ;  /* 0x0000000411047825 */ /* 0x040fe200078e0204 */
[----:B------:R-:W2:Y:S03]  /*04e0*/  LDC.64 R2, c[0x0][0x238] ;  /* 0x00008e00ff027b82 */ /* 0x000ea60000000a00 */
[C---:B------:R-:W-:Y:S01]  /*04f0*/  IMAD.WIDE R10, R17.reuse, 0x4, R10 ;  /* 0x00000004110a7825 */ /* 0x040fe200078e020a */
[----:B------:R-:W3:Y:S03]  /*0500*/  @!P0 LDG.E.EL R7, desc[UR4][R4.64] ;  /* 0x0000000404078981 */ /* 0x000ee6000c2e1900 */
[C---:B------:R-:W-:Y:S01]  /*0510*/  IMAD.WIDE R12, R17.reuse, 0x4, R12 ;  /* 0x00000004110c7825 */ /* 0x040fe200078e020c */
[----:B------:R-:W4:Y:S03]  /*0520*/  @!P0 LDG.E.EL R6, desc[UR4][R10.64] ;  /* 0x000000040a068981 */ /* 0x000f26000c2e1900 */
[----:B------:R-:W-:Y:S01]  /*0530*/  IMAD.WIDE R14, R17, 0x4, R14 ;  /* 0x00000004110e7825 */ /* 0x000fe200078e020e */
[----:B------:R-:W-:Y:S01]  /*0540*/  CS2R R16, SRZ ;  /* 0x0000000000107805 */ /* 0x000fe2000001ff00 */
[----:B------:R-:W3:Y:S04]  /*0550*/  @!P0 LDG.E.EL R18, desc[UR4][R12.64] ;  /* 0x000000040c128981 */ /* 0x000ee8000c2e1900 */
[----:B------:R-:W4:Y:S04]  /*0560*/  @!P0 LDG.E.EL R19, desc[UR4][R14.64] ;  /* 0x000000040e138981 */ /* 0x000f28000c2e1900 */
[----:B-1----:R-:W5:Y:S01]  /*0570*/  @!P0 LDG.E.EL.64 R16, desc[UR4][R8.64] ;  /* 0x0000000408108981 */ /* 0x002f62000c2e1b00 */
[----:B--2---:R-:W-:-:S04]  /*0580*/  IMAD.WIDE R2, R0, 0x4, R2 ;  /* 0x0000000400027825 */ /* 0x004fc800078e0202 */
[----:B---3--:R-:W-:Y:S01]  /*0590*/  FADD R18, R18, -R7 ;  /* 0x8000000712127221 */ /* 0x008fe20000000000 */
[----:B----4-:R-:W-:-:S03]  /*05a0*/  FADD R19, R19, -R6 ;  /* 0x8000000613137221 */ /* 0x010fc60000000000 */
[----:B-----5:R-:W-:Y:S01]  /*05b0*/  FFMA R16, R18, R16, R7 ;  /* 0x0000001012107223 */ /* 0x020fe20000000007 */
[----:B------:R-:W-:Y:S01]  /*05c0*/  FFMA R17, R19, R17, R6 ;  /* 0x0000001113117223 */ /* 0x000fe20000000006 */
[----:B------:R-:W-:Y:S06]  /*05d0*/  @P0 EXIT ;  /* 0x000000000000094d */ /* 0x000fec0003800000 */
[----:B------:R-:W-:Y:S01]  /*05e0*/  STG.E.64 desc[UR4][R2.64], R16 ;  /* 0x0000001002007986 */ /* 0x000fe2000c101b04 */
[----:B------:R-:W-:Y:S05]  /*05f0*/  EXIT ;  /* 0x000000000000794d */ /* 0x000fea0003800000 */
.L_x_0:
[----:B------:R-:W-:-:S00]  /*0600*/  BRA `(.L_x_0) ;  /* 0xfffffffc00fc7947 */ /* 0x000fc0000383ffff */
[----:B------:R-:W-:-:S00]  /*0610*/  NOP ;  /* 0x0000000000007918 */ /* 0x000fc00000000000 */
        /* <DEDUP_REMOVED lines=14> */
.L_x_1:


//--------------------- .nv.constant0.triton_poi_fused__unsafe_index_add_mul_sub_33 --------------------------
	.section	.nv.constant0.triton_poi_fused__unsafe_index_add_mul_sub_33,"a",@progbits
	.sectionflags	@""
	.align	4
.nv.constant0.triton_poi_fused__unsafe_index_add_mul_sub_33:
	.zero		580
